	.headerflags	@"EF_CUDA_TEXMODE_UNIFIED EF_CUDA_64BIT_ADDRESS EF_CUDA_ACCELERATORS EF_CUDA_SM90 EF_CUDA_VIRTUAL_SM(EF_CUDA_SM90)"
	.elftype	@"ET_EXEC"


//--------------------- .nv.info                  --------------------------
	.section	.nv.info,"",@"SHT_CUDA_INFO"
	.align	4


	//----- nvinfo : EIATTR_REGCOUNT
	.align		4
        /*0000*/ 	.byte	0x04, 0x2f
        /*0002*/ 	.short	(.L_1 - .L_0)
	.align		4
.L_0:
        /*0004*/ 	.word	index@(triton_per_fused_mean_mul_sigmoid_23)
        /*0008*/ 	.word	0x0000000c


	//----- nvinfo : EIATTR_MIN_STACK_SIZE
	.align		4
.L_1:
        /*000c*/ 	.byte	0x04, 0x12
        /*000e*/ 	.short	(.L_3 - .L_2)
	.align		4
.L_2:
        /*0010*/ 	.word	index@(triton_per_fused_mean_mul_sigmoid_23)
        /*0014*/ 	.word	0x00000000


	//----- nvinfo : EIATTR_FRAME_SIZE
	.align		4
.L_3:
        /*0018*/ 	.byte	0x04, 0x11
        /*001a*/ 	.short	(.L_5 - .L_4)
	.align		4
.L_4:
        /*001c*/ 	.word	index@(triton_per_fused_mean_mul_sigmoid_23)
        /*0020*/ 	.word	0x00000000


	//----- nvinfo : EIATTR_MIN_STACK_SIZE
	.align		4
.L_5:
        /*0024*/ 	.byte	0x04, 0x12
        /*0026*/ 	.short	(.L_7 - .L_6)
	.align		4
.L_6:
        /*0028*/ 	.word	index@(triton_per_fused_mean_mul_sigmoid_23)
        /*002c*/ 	.word	0x00000000
.L_7:


//--------------------- .nv.info.triton_per_fused_mean_mul_sigmoid_23 --------------------------
	.section	.nv.info.triton_per_fused_mean_mul_sigmoid_23,"",@"SHT_CUDA_INFO"
	.sectionflags	@""
	.align	4


	//----- nvinfo : EIATTR_CUDA_API_VERSION
	.align		4
        /*0000*/ 	.byte	0x04, 0x37
        /*0002*/ 	.short	(.L_9 - .L_8)
.L_8:
        /*0004*/ 	.word	0x0000007c


	//----- nvinfo : EIATTR_KPARAM_INFO
	.align		4
.L_9:
        /*0008*/ 	.byte	0x04, 0x17
        /*000a*/ 	.short	(.L_11 - .L_10)
.L_10:
        /*000c*/ 	.word	0x00000000
        /*0010*/ 	.short	0x0003
        /*0012*/ 	.short	0x0014
        /*0014*/ 	.byte	0x00, 0xf0, 0x11, 0x00


	//----- nvinfo : EIATTR_KPARAM_INFO
	.align		4
.L_11:
        /*0018*/ 	.byte	0x04, 0x17
        /*001a*/ 	.short	(.L_13 - .L_12)
.L_12:
        /*001c*/ 	.word	0x00000000
        /*0020*/ 	.short	0x0002
        /*0022*/ 	.short	0x0010
        /*0024*/ 	.byte	0x00, 0xf0, 0x11, 0x00


	//----- nvinfo : EIATTR_KPARAM_INFO
	.align		4
.L_13:
        /*0028*/ 	.byte	0x04, 0x17
        /*002a*/ 	.short	(.L_15 - .L_14)
.L_14:
        /*002c*/ 	.word	0x00000000
        /*0030*/ 	.short	0x0001
        /*0032*/ 	.short	0x0008
        /*0034*/ 	.byte	0x00, 0xf4, 0x21, 0x00


	//----- nvinfo : EIATTR_KPARAM_INFO
	.align		4
.L_15:
        /*0038*/ 	.byte	0x04, 0x17
        /*003a*/ 	.short	(.L_17 - .L_16)
.L_16:
        /*003c*/ 	.word	0x00000000
        /*0040*/ 	.short	0x0000
        /*0042*/ 	.short	0x0000
        /*0044*/ 	.byte	0x00, 0xf4, 0x21, 0x00


	//----- nvinfo : EIATTR_SPARSE_MMA_MASK
	.align		4
.L_17:
        /*0048*/ 	.byte	0x03, 0x50
        /*004a*/ 	.short	0x0000


	//----- nvinfo : EIATTR_MAXREG_COUNT
	.align		4
        /*004c*/ 	.byte	0x03, 0x1b
        /*004e*/ 	.short	0x00ff


	//----- nvinfo : EIATTR_COOP_GROUP_MASK_REGIDS
	.align		4
        /*0050*/ 	.byte	0x04, 0x29
        /*0052*/ 	.short	(.L_19 - .L_18)


	//   ....[0]....
.L_18:
        /*0054*/ 	.word	0xffffffff


	//   ....[1]....
        /*0058*/ 	.word	0xffffffff


	//   ....[2]....
        /*005c*/ 	.word	0xffffffff


	//   ....[3]....
        /*0060*/ 	.word	0xffffffff


	//----- nvinfo : EIATTR_COOP_GROUP_INSTR_OFFSETS
	.align		4
.L_19:
        /*0064*/ 	.byte	0x04, 0x28
        /*0066*/ 	.short	(.L_21 - .L_20)


	//   ....[0]....
.L_20:
        /*0068*/ 	.word	0x00000220


	//   ....[1]....
        /*006c*/ 	.word	0x00000250


	//   ....[2]....
        /*0070*/ 	.word	0x00000270


	//   ....[3]....
        /*0074*/ 	.word	0x000002a0


	//----- nvinfo : EIATTR_EXIT_INSTR_OFFSETS
	.align		4
.L_21:
        /*0078*/ 	.byte	0x04, 0x1c
        /*007a*/ 	.short	(.L_23 - .L_22)


	//   ....[0]....
.L_22:
        /*007c*/ 	.word	0x000002d0


	//   ....[1]....
        /*0080*/ 	.word	0x00000300


	//----- nvinfo : EIATTR_REQNTID
	.align		4
.L_23:
        /*0084*/ 	.byte	0x04, 0x10
        /*0086*/ 	.short	(.L_25 - .L_24)
.L_24:
        /*0088*/ 	.word	0x00000040
        /*008c*/ 	.word	0x00000001
        /*0090*/ 	.word	0x00000001


	//----- nvinfo : EIATTR_CBANK_PARAM_SIZE
	.align		4
.L_25:
        /*0094*/ 	.byte	0x03, 0x19
        /*0096*/ 	.short	0x0018


	//----- nvinfo : EIATTR_PARAM_CBANK
	.align		4
        /*0098*/ 	.byte	0x04, 0x0a
        /*009a*/ 	.short	(.L_27 - .L_26)
	.align		4
.L_26:
        /*009c*/ 	.word	index@(.nv.constant0.triton_per_fused_mean_mul_sigmoid_23)
        /*00a0*/ 	.short	0x0210
        /*00a2*/ 	.short	0x0018


	//----- nvinfo : EIATTR_SW_WAR
	.align		4
.L_27:
        /*00a4*/ 	.byte	0x04, 0x36
        /*00a6*/ 	.short	(.L_29 - .L_28)
.L_28:
        /*00a8*/ 	.word	0x00000008
.L_29:


//--------------------- .nv.callgraph             --------------------------
	.section	.nv.callgraph,"",@"SHT_CUDA_CALLGRAPH"
	.align	4
	.sectionentsize	8
	.align		4
        /*0000*/ 	.word	0x00000000
	.align		4
        /*0004*/ 	.word	0xffffffff
	.align		4
        /*0008*/ 	.word	0x00000000
	.align		4
        /*000c*/ 	.word	0xfffffffe
	.align		4
        /*0010*/ 	.word	0x00000000
	.align		4
        /*0014*/ 	.word	0xfffffffd
	.align		4
        /*0018*/ 	.word	0x00000000
	.align		4
        /*001c*/ 	.word	0xfffffffc


//--------------------- .text.triton_per_fused_mean_mul_sigmoid_23 --------------------------
	.section	.text.triton_per_fused_mean_mul_sigmoid_23,"ax",@progbits
	.sectionflags	@"SHF_BARRIERS=1"
	.align	128
        .global         triton_per_fused_mean_mul_sigmoid_23
        .type           triton_per_fused_mean_mul_sigmoid_23,@function
        .size           triton_per_fused_mean_mul_sigmoid_23,(.L_x_1 - triton_per_fused_mean_mul_sigmoid_23)
        .other          triton_per_fused_mean_mul_sigmoid_23,@"STO_CUDA_ENTRY STV_DEFAULT"
triton_per_fused_mean_mul_sigmoid_23:
.text.triton_per_fused_mean_mul_sigmoid_23:
[----:B------:R-:W0:Y:S02]  /*0000*/  LDC R1, c[0x0][0x28] ;  /* 0x00000a00ff017b82 */ /* 0x000e240000000800 */
[----:B------:R-:W1:Y:S01]  /*0010*/  S2R R0, SR_CTAID.X ;  /* 0x0000000000007919 */ /* 0x000e620000002500 */
[----:B------:R-:W2:Y:S01]  /*0020*/  LDC.64 R2, c[0x0][0x218] ;  /* 0x00008600ff027b82 */ /* 0x000ea20000000a00 */
[----:B------:R-:W-:Y:S01]  /*0030*/  ULDC.64 UR4, c[0x0][0x208] ;  /* 0x0000820000047ab9 */ /* 0x000fe20000000a00 */
[----:B------:R-:W3:Y:S01]  /*0040*/  S2R R8, SR_TID.X ;  /* 0x0000000000087919 */ /* 0x000ee20000002100 */
[C---:B-1----:R-:W-:Y:S01]  /*0050*/  IMAD.HI R4, R0.reuse, 0x66666667, RZ ;  /* 0x6666666700047827 */ /* 0x042fe200078e02ff */
[----:B------:R-:W-:-:S04]  /*0060*/  ISETP.GE.AND P0, PT, R0, 0xa00, PT ;  /* 0x00000a000000780c */ /* 0x000fc80003f06270 */
[----:B------:R-:W-:-:S04]  /*0070*/  SHF.R.U32.HI R5, RZ, 0x1f, R4 ;  /* 0x0000001fff057819 */ /* 0x000fc80000011604 */
[----:B------:R-:W-:Y:S02]  /*0080*/  LEA.HI.SX32 R5, R4, R5, 0x18 ;  /* 0x0000000504057211 */ /* 0x000fe400078fc2ff */
[----:B---3--:R-:W-:-:S03]  /*0090*/  LOP3.LUT R4, R8, 0xf, RZ, 0xc0, !PT ;  /* 0x0000000f08047812 */ /* 0x008fc600078ec0ff */
[----:B------:R-:W-:-:S04]  /*00a0*/  IMAD R7, R5, -0x280, R0 ;  /* 0xfffffd8005077824 */ /* 0x000fc800078e0200 */
[----:B------:R-:W-:-:S04]  /*00b0*/  IMAD R4, R4, 0x280, R7 ;  /* 0x0000028004047824 */ /* 0x000fc800078e0207 */
[----:B------:R-:W-:Y:S01]  /*00c0*/  IMAD R5, R5, 0x2800, R4 ;  /* 0x0000280005057824 */ /* 0x000fe200078e0204 */
[----:B------:R-:W-:-:S03]  /*00d0*/  HFMA2.MMA R4, -RZ, RZ, 0, 0 ;  /* 0x00000000ff047435 */ /* 0x000fc600000001ff */
[----:B--2---:R-:W-:-:S07]  /*00e0*/  IMAD.WIDE R2, R5, 0x4, R2 ;  /* 0x0000000405027825 */ /* 0x004fce00078e0202 */
[----:B------:R1:W2:Y:S02]  /*00f0*/  @!P0 LDG.E R4, desc[UR4][R2.64] ;  /* 0x0000000402048981 */ /* 0x0002a4000c1e1900 */
[----:B-1----:R-:W-:Y:S01]  /*0100*/  MOV R3, 0x3e800000 ;  /* 0x3e80000000037802 */ /* 0x002fe20000000f00 */
[----:B------:R-:W-:Y:S01]  /*0110*/  BAR.SYNC.DEFER_BLOCKING 0x0 ;  /* 0x0000000000007b1d */ /* 0x000fe20000010000 */
[----:B--2---:R-:W-:-:S05]  /*0120*/  SEL R4, R4, RZ, !P0 ;  /* 0x000000ff04047207 */ /* 0x004fca0004000000 */
[----:B------:R-:W-:-:S04]  /*0130*/  FADD R5, RZ, -R4 ;  /* 0x80000004ff057221 */ /* 0x000fc80000000000 */
[----:B------:R-:W-:-:S05]  /*0140*/  FMUL R5, R5, 1.4426950216293334961 ;  /* 0x3fb8aa3b05057820 */ /* 0x000fca0000400000 */
[----:B------:R-:W-:-:S13]  /*0150*/  FSETP.GEU.AND P1, PT, R5, -126, PT ;  /* 0xc2fc00000500780b */ /* 0x000fda0003f2e000 */
[----:B------:R-:W-:-:S04]  /*0160*/  @!P1 FMUL R5, R5, 0.5 ;  /* 0x3f00000005059820 */ /* 0x000fc80000400000 */
[----:B------:R-:W1:Y:S02]  /*0170*/  MUFU.EX2 R6, R5 ;  /* 0x0000000500067308 */ /* 0x000e640000000800 */
[----:B-1----:R-:W-:-:S04]  /*0180*/  @!P1 FMUL R6, R6, R6 ;  /* 0x0000000606069220 */ /* 0x002fc80000400000 */
[----:B------:R-:W-:-:S05]  /*0190*/  FADD R6, R6, 1 ;  /* 0x3f80000006067421 */ /* 0x000fca0000000000 */
[----:B------:R-:W-:-:S04]  /*01a0*/  FSETP.GT.AND P1, PT, R6, 8.50705917302346158658e+37, PT ;  /* 0x7e8000000600780b */ /* 0x000fc80003f24000 */
[----:B------:R-:W-:-:S09]  /*01b0*/  FSEL R3, R3, 1, P1 ;  /* 0x3f80000003037808 */ /* 0x000fd20000800000 */
[----:B------:R-:W-:-:S06]  /*01c0*/  @P1 FMUL R6, R6, 0.25 ;  /* 0x3e80000006061820 */ /* 0x000fcc0000400000 */
[----:B------:R-:W1:Y:S02]  /*01d0*/  MUFU.RCP R6, R6 ;  /* 0x0000000600067308 */ /* 0x000e640000001000 */
[----:B-1----:R-:W-:-:S04]  /*01e0*/  FMUL R3, R6, R3 ;  /* 0x0000000306037220 */ /* 0x002fc80000400000 */
[----:B------:R-:W-:-:S05]  /*01f0*/  FMUL R3, R4, R3 ;  /* 0x0000000304037220 */ /* 0x000fca0000400000 */
[----:B------:R-:W-:Y:S02]  /*0200*/  FSEL R4, R3, RZ, !P0 ;  /* 0x000000ff03047208 */ /* 0x000fe40004000000 */
[----:B------:R-:W-:-:S03]  /*0210*/  LOP3.LUT P0, RZ, R8, 0x3f, RZ, 0xc0, !PT ;  /* 0x0000003f08ff7812 */ /* 0x000fc6000780c0ff */
[----:B------:R-:W1:Y:S01]  /*0220*/  SHFL.BFLY PT, R3, R4, 0x8, 0x1f ;  /* 0x0d001f0004037f89 */ /* 0x000e6200000e0000 */
[----:B------:R-:W-:Y:S01]  /*0230*/  ISETP.LT.AND P0, PT, R0, 0xa00, !P0 ;  /* 0x00000a000000780c */ /* 0x000fe20004701270 */
[----:B-1----:R-:W-:-:S05]  /*0240*/  FADD R5, R4, R3 ;  /* 0x0000000304057221 */ /* 0x002fca0000000000 */
[----:B------:R-:W1:Y:S02]  /*0250*/  SHFL.BFLY PT, R2, R5, 0x4, 0x1f ;  /* 0x0c801f0005027f89 */ /* 0x000e6400000e0000 */
[----:B-1----:R-:W-:-:S05]  /*0260*/  FADD R7, R5, R2 ;  /* 0x0000000205077221 */ /* 0x002fca0000000000 */
[----:B------:R-:W1:Y:S02]  /*0270*/  SHFL.BFLY PT, R2, R7, 0x2, 0x1f ;  /* 0x0c401f0007027f89 */ /* 0x000e6400000e0000 */
[----:B-1----:R-:W-:Y:S02]  /*0280*/  FADD R6, R7, R2 ;  /* 0x0000000207067221 */ /* 0x002fe40000000000 */
[----:B------:R-:W1:Y:S03]  /*0290*/  LDC.64 R2, c[0x0][0x210] ;  /* 0x00008400ff027b82 */ /* 0x000e660000000a00 */
[----:B------:R-:W2:Y:S01]  /*02a0*/  SHFL.BFLY PT, R9, R6, 0x1, 0x1f ;  /* 0x0c201f0006097f89 */ /* 0x000ea200000e0000 */
[----:B-1----:R-:W-:-:S04]  /*02b0*/  IMAD.WIDE R2, R0, 0x4, R2 ;  /* 0x0000000400027825 */ /* 0x002fc800078e0202 */
[----:B--2---:R-:W-:Y:S01]  /*02c0*/  FADD R9, R6, R9 ;  /* 0x0000000906097221 */ /* 0x004fe20000000000 */
[----:B------:R-:W-:Y:S06]  /*02d0*/  @!P0 EXIT ;  /* 0x000000000000894d */ /* 0x000fec0003800000 */
[----:B------:R-:W-:-:S05]  /*02e0*/  FMUL R9, R9, 0.0625 ;  /* 0x3d80000009097820 */ /* 0x000fca0000400000 */
[----:B------:R-:W-:Y:S01]  /*02f0*/  STG.E desc[UR4][R2.64], R9 ;  /* 0x0000000902007986 */ /* 0x000fe2000c101904 */
[----:B------:R-:W-:Y:S05]  /*0300*/  EXIT ;  /* 0x000000000000794d */ /* 0x000fea0003800000 */
.L_x_0:
[----:B------:R-:W-:-:S00]  /*0310*/  BRA `(.L_x_0) ;  /* 0xfffffffc00fc7947 */ /* 0x000fc0000383ffff */
[----:B------:R-:W-:-:S00]  /*0320*/  NOP ;  /* 0x0000000000007918 */ /* 0x000fc00000000000 */
        /* <DEDUP_REMOVED lines=13> */
.L_x_1:


//--------------------- .nv.constant0.triton_per_fused_mean_mul_sigmoid_23 --------------------------
	.section	.nv.constant0.triton_per_fused_mean_mul_sigmoid_23,"a",@progbits
	.sectionflags	@""
	.align	4
.nv.constant0.triton_per_fused_mean_mul_sigmoid_23:
	.zero		552
